	.headerflags	@"EF_CUDA_TEXMODE_UNIFIED EF_CUDA_64BIT_ADDRESS EF_CUDA_ACCELERATORS EF_CUDA_SM90 EF_CUDA_VIRTUAL_SM(EF_CUDA_SM90)"
	.elftype	@"ET_EXEC"


//--------------------- .nv.info                  --------------------------
	.section	.nv.info,"",@"SHT_CUDA_INFO"
	.align	4


	//----- nvinfo : EIATTR_REGCOUNT
	.align		4
        /*0000*/ 	.byte	0x04, 0x2f
        /*0002*/ 	.short	(.L_1 - .L_0)
	.align		4
.L_0:
        /*0004*/ 	.word	index@(triton_red_fused__to_copy_add_div_mul_pow_sum_2)
        /*0008*/ 	.word	0x00000020


	//----- nvinfo : EIATTR_MIN_STACK_SIZE
	.align		4
.L_1:
        /*000c*/ 	.byte	0x04, 0x12
        /*000e*/ 	.short	(.L_3 - .L_2)
	.align		4
.L_2:
        /*0010*/ 	.word	index@(triton_red_fused__to_copy_add_div_mul_pow_sum_2)
        /*0014*/ 	.word	0x00000000


	//----- nvinfo : EIATTR_FRAME_SIZE
	.align		4
.L_3:
        /*0018*/ 	.byte	0x04, 0x11
        /*001a*/ 	.short	(.L_5 - .L_4)
	.align		4
.L_4:
        /*001c*/ 	.word	index@(triton_red_fused__to_copy_add_div_mul_pow_sum_2)
        /*0020*/ 	.word	0x00000000


	//----- nvinfo : EIATTR_MIN_STACK_SIZE
	.align		4
.L_5:
        /*0024*/ 	.byte	0x04, 0x12
        /*0026*/ 	.short	(.L_7 - .L_6)
	.align		4
.L_6:
        /*0028*/ 	.word	index@(triton_red_fused__to_copy_add_div_mul_pow_sum_2)
        /*002c*/ 	.word	0x00000000
.L_7:


//--------------------- .nv.info.triton_red_fused__to_copy_add_div_mul_pow_sum_2 --------------------------
	.section	.nv.info.triton_red_fused__to_copy_add_div_mul_pow_sum_2,"",@"SHT_CUDA_INFO"
	.sectionflags	@""
	.align	4


	//----- nvinfo : EIATTR_CUDA_API_VERSION
	.align		4
        /*0000*/ 	.byte	0x04, 0x37
        /*0002*/ 	.short	(.L_9 - .L_8)
.L_8:
        /*0004*/ 	.word	0x0000007c


	//----- nvinfo : EIATTR_KPARAM_INFO
	.align		4
.L_9:
        /*0008*/ 	.byte	0x04, 0x17
        /*000a*/ 	.short	(.L_11 - .L_10)
.L_10:
        /*000c*/ 	.word	0x00000000
        /*0010*/ 	.short	0x0006
        /*0012*/ 	.short	0x0028
        /*0014*/ 	.byte	0x00, 0xf4, 0x21, 0x00


	//----- nvinfo : EIATTR_KPARAM_INFO
	.align		4
.L_11:
        /*0018*/ 	.byte	0x04, 0x17
        /*001a*/ 	.short	(.L_13 - .L_12)
.L_12:
        /*001c*/ 	.word	0x00000000
        /*0020*/ 	.short	0x0005
        /*0022*/ 	.short	0x0024
        /*0024*/ 	.byte	0x00, 0xf0, 0x11, 0x00


	//----- nvinfo : EIATTR_KPARAM_INFO
	.align		4
.L_13:
        /*0028*/ 	.byte	0x04, 0x17
        /*002a*/ 	.short	(.L_15 - .L_14)
.L_14:
        /*002c*/ 	.word	0x00000000
        /*0030*/ 	.short	0x0004
        /*0032*/ 	.short	0x0020
        /*0034*/ 	.byte	0x00, 0xf0, 0x11, 0x00


	//----- nvinfo : EIATTR_KPARAM_INFO
	.align		4
.L_15:
        /*0038*/ 	.byte	0x04, 0x17
        /*003a*/ 	.short	(.L_17 - .L_16)
.L_16:
        /*003c*/ 	.word	0x00000000
        /*0040*/ 	.short	0x0003
        /*0042*/ 	.short	0x0018
        /*0044*/ 	.byte	0x00, 0xf4, 0x21, 0x00


	//----- nvinfo : EIATTR_KPARAM_INFO
	.align		4
.L_17:
        /*0048*/ 	.byte	0x04, 0x17
        /*004a*/ 	.short	(.L_19 - .L_18)
.L_18:
        /*004c*/ 	.word	0x00000000
        /*0050*/ 	.short	0x0002
        /*0052*/ 	.short	0x0010
        /*0054*/ 	.byte	0x00, 0xf4, 0x21, 0x00


	//----- nvinfo : EIATTR_KPARAM_INFO
	.align		4
.L_19:
        /*0058*/ 	.byte	0x04, 0x17
        /*005a*/ 	.short	(.L_21 - .L_20)
.L_20:
        /*005c*/ 	.word	0x00000000
        /*0060*/ 	.short	0x0001
        /*0062*/ 	.short	0x0008
        /*0064*/ 	.byte	0x00, 0xf4, 0x21, 0x00


	//----- nvinfo : EIATTR_KPARAM_INFO
	.align		4
.L_21:
        /*0068*/ 	.byte	0x04, 0x17
        /*006a*/ 	.short	(.L_23 - .L_22)
.L_22:
        /*006c*/ 	.word	0x00000000
        /*0070*/ 	.short	0x0000
        /*0072*/ 	.short	0x0000
        /*0074*/ 	.byte	0x00, 0xf4, 0x21, 0x00


	//----- nvinfo : EIATTR_SPARSE_MMA_MASK
	.align		4
.L_23:
        /*0078*/ 	.byte	0x03, 0x50
        /*007a*/ 	.short	0x0000


	//----- nvinfo : EIATTR_MAXREG_COUNT
	.align		4
        /*007c*/ 	.byte	0x03, 0x1b
        /*007e*/ 	.short	0x0080


	//----- nvinfo : EIATTR_COOP_GROUP_MASK_REGIDS
	.align		4
        /*0080*/ 	.byte	0x04, 0x29
        /*0082*/ 	.short	(.L_25 - .L_24)


	//   ....[0]....
.L_24:
        /*0084*/ 	.word	0xffffffff


	//   ....[1]....
        /*0088*/ 	.word	0xffffffff


	//   ....[2]....
        /*008c*/ 	.word	0xffffffff


	//   ....[3]....
        /*0090*/ 	.word	0xffffffff


	//   ....[4]....
        /*0094*/ 	.word	0xffffffff


	//   ....[5]....
        /*0098*/ 	.word	0xffffffff


	//   ....[6]....
        /*009c*/ 	.word	0xffffffff


	//----- nvinfo : EIATTR_COOP_GROUP_INSTR_OFFSETS
	.align		4
.L_25:
        /*00a0*/ 	.byte	0x04, 0x28
        /*00a2*/ 	.short	(.L_27 - .L_26)


	//   ....[0]....
.L_26:
        /*00a4*/ 	.word	0x000004d0


	//   ....[1]....
        /*00a8*/ 	.word	0x00000520


	//   ....[2]....
        /*00ac*/ 	.word	0x00000550


	//   ....[3]....
        /*00b0*/ 	.word	0x00000570


	//   ....[4]....
        /*00b4*/ 	.word	0x00000590


	//   ....[5]....
        /*00b8*/ 	.word	0x00000630


	//   ....[6]....
        /*00bc*/ 	.word	0x00000650


	//----- nvinfo : EIATTR_EXIT_INSTR_OFFSETS
	.align		4
.L_27:
        /*00c0*/ 	.byte	0x04, 0x1c
        /*00c2*/ 	.short	(.L_29 - .L_28)


	//   ....[0]....
.L_28:
        /*00c4*/ 	.word	0x00000a30


	//----- nvinfo : EIATTR_REQNTID
	.align		4
.L_29:
        /*00c8*/ 	.byte	0x04, 0x10
        /*00ca*/ 	.short	(.L_31 - .L_30)
.L_30:
        /*00cc*/ 	.word	0x00000200
        /*00d0*/ 	.word	0x00000001
        /*00d4*/ 	.word	0x00000001


	//----- nvinfo : EIATTR_CBANK_PARAM_SIZE
	.align		4
.L_31:
        /*00d8*/ 	.byte	0x03, 0x19
        /*00da*/ 	.short	0x0030


	//----- nvinfo : EIATTR_PARAM_CBANK
	.align		4
        /*00dc*/ 	.byte	0x04, 0x0a
        /*00de*/ 	.short	(.L_33 - .L_32)
	.align		4
.L_32:
        /*00e0*/ 	.word	index@(.nv.constant0.triton_red_fused__to_copy_add_div_mul_pow_sum_2)
        /*00e4*/ 	.short	0x0210
        /*00e6*/ 	.short	0x0030


	//----- nvinfo : EIATTR_SW_WAR
	.align		4
.L_33:
        /*00e8*/ 	.byte	0x04, 0x36
        /*00ea*/ 	.short	(.L_35 - .L_34)
.L_34:
        /*00ec*/ 	.word	0x00000008
.L_35:


//--------------------- .nv.callgraph             --------------------------
	.section	.nv.callgraph,"",@"SHT_CUDA_CALLGRAPH"
	.align	4
	.sectionentsize	8
	.align		4
        /*0000*/ 	.word	0x00000000
	.align		4
        /*0004*/ 	.word	0xffffffff
	.align		4
        /*0008*/ 	.word	0x00000000
	.align		4
        /*000c*/ 	.word	0xfffffffe
	.align		4
        /*0010*/ 	.word	0x00000000
	.align		4
        /*0014*/ 	.word	0xfffffffd
	.align		4
        /*0018*/ 	.word	0x00000000
	.align		4
        /*001c*/ 	.word	0xfffffffc


//--------------------- .text.triton_red_fused__to_copy_add_div_mul_pow_sum_2 --------------------------
	.section	.text.triton_red_fused__to_copy_add_div_mul_pow_sum_2,"ax",@progbits
	.sectionflags	@"SHF_BARRIERS=1"
	.align	128
        .global         triton_red_fused__to_copy_add_div_mul_pow_sum_2
        .type           triton_red_fused__to_copy_add_div_mul_pow_sum_2,@function
        .size           triton_red_fused__to_copy_add_div_mul_pow_sum_2,(.L_x_3 - triton_red_fused__to_copy_add_div_mul_pow_sum_2)
        .other          triton_red_fused__to_copy_add_div_mul_pow_sum_2,@"STO_CUDA_ENTRY STV_DEFAULT"
triton_red_fused__to_copy_add_div_mul_pow_sum_2:
.text.triton_red_fused__to_copy_add_div_mul_pow_sum_2:
[----:B------:R-:W0:Y:S02]  /*0000*/  LDC R1, c[0x0][0x28] ;  /* 0x00000a00ff017b82 */ /* 0x000e240000000800 */
[----:B------:R-:W1:Y:S01]  /*0010*/  S2R R2, SR_TID.X ;  /* 0x0000000000027919 */ /* 0x000e620000002100 */
[----:B------:R-:W2:Y:S01]  /*0020*/  S2UR UR4, SR_CTAID.X ;  /* 0x00000000000479c3 */ /* 0x000ea20000002500 */
[----:B------:R-:W-:Y:S01]  /*0030*/  UMOV UR5, 0x400 ;  /* 0x0000040000057882 */ /* 0x000fe20000000000 */
[----:B------:R-:W-:Y:S01]  /*0040*/  HFMA2.MMA R29, -RZ, RZ, 0, 0 ;  /* 0x00000000ff1d7435 */ /* 0x000fe200000001ff */
[----:B------:R-:W-:Y:S01]  /*0050*/  ULDC UR7, c[0x0][0x230] ;  /* 0x00008c0000077ab9 */ /* 0x000fe20000000800 */
[----:B------:R-:W-:Y:S02]  /*0060*/  MOV R0, 0xfffffe00 ;  /* 0xfffffe0000007802 */ /* 0x000fe40000000f00 */
[----:B------:R-:W-:Y:S02]  /*0070*/  CS2R R6, SRZ ;  /* 0x0000000000067805 */ /* 0x000fe4000001ff00 */
[----:B------:R-:W-:Y:S01]  /*0080*/  MOV R13, 0xffffffff ;  /* 0xffffffff000d7802 */ /* 0x000fe20000000f00 */
[----:B------:R-:W3:Y:S08]  /*0090*/  LDC.64 R14, c[0x0][0x218] ;  /* 0x00008600ff0e7b82 */ /* 0x000ef00000000a00 */
[----:B------:R-:W4:Y:S01]  /*00a0*/  S2UR UR6, SR_CgaCtaId ;  /* 0x00000000000679c3 */ /* 0x000f220000008800 */
[----:B--2---:R-:W-:Y:S01]  /*00b0*/  USHF.L.U32 UR4, UR4, 0x2, URZ ;  /* 0x0000000204047899 */ /* 0x004fe2000800063f */
[----:B-1----:R-:W-:-:S02]  /*00c0*/  LOP3.LUT R9, R2, 0x1ff, RZ, 0xc0, !PT ;  /* 0x000001ff02097812 */ /* 0x002fc400078ec0ff */
[----:B------:R-:W-:Y:S02]  /*00d0*/  SHF.R.U32.HI R12, RZ, 0x7, R2 ;  /* 0x00000007ff0c7819 */ /* 0x000fe40000011602 */
[----:B------:R-:W-:Y:S01]  /*00e0*/  SHF.L.U32 R3, R2, 0x2, RZ ;  /* 0x0000000202037819 */ /* 0x000fe200000006ff */
[----:B---3--:R-:W-:Y:S01]  /*00f0*/  IMAD.WIDE.U32 R14, R9, 0x2, R14 ;  /* 0x00000002090e7825 */ /* 0x008fe200078e000e */
[----:B------:R-:W-:Y:S02]  /*0100*/  SGXT.U32 R12, R12, 0x2 ;  /* 0x000000020c0c781a */ /* 0x000fe40000000000 */
[----:B------:R-:W-:Y:S01]  /*0110*/  LOP3.LUT R3, R3, 0x1fc, RZ, 0xc0, !PT ;  /* 0x000001fc03037812 */ /* 0x000fe200078ec0ff */
[----:B----4-:R-:W-:Y:S01]  /*0120*/  UPRMT UR5, UR6, 0x654, UR5 ;  /* 0x0000065406057896 */ /* 0x010fe20008000005 */
[----:B------:R-:W-:Y:S02]  /*0130*/  LOP3.LUT R12, R12, UR4, RZ, 0xfc, !PT ;  /* 0x000000040c0c7c12 */ /* 0x000fe4000f8efcff */
[----:B------:R-:W-:-:S02]  /*0140*/  MOV R5, R15 ;  /* 0x0000000f00057202 */ /* 0x000fc40000000f00 */
[----:B------:R-:W-:Y:S01]  /*0150*/  MOV R27, R15 ;  /* 0x0000000f001b7202 */ /* 0x000fe20000000f00 */
[----:B------:R-:W-:Y:S01]  /*0160*/  HFMA2.MMA R15, -RZ, RZ, 0, 0 ;  /* 0x00000000ff0f7435 */ /* 0x000fe200000001ff */
[----:B------:R-:W-:Y:S02]  /*0170*/  LEA R25, R3, UR5, 0x2 ;  /* 0x0000000503197c11 */ /* 0x000fe4000f8e10ff */
[----:B------:R-:W-:Y:S02]  /*0180*/  MOV R4, R14 ;  /* 0x0000000e00047202 */ /* 0x000fe40000000f00 */
[----:B------:R-:W-:Y:S02]  /*0190*/  LEA R24, R9, UR5, 0x2 ;  /* 0x0000000509187c11 */ /* 0x000fe4000f8e10ff */
[C---:B------:R-:W-:Y:S02]  /*01a0*/  LEA R3, R12.reuse, R3, 0xc ;  /* 0x000000030c037211 */ /* 0x040fe400078e60ff */
[----:B------:R-:W-:Y:S01]  /*01b0*/  ISETP.GE.AND P1, PT, R12, UR7, PT ;  /* 0x000000070c007c0c */ /* 0x000fe2000bf26270 */
[----:B------:R-:W-:-:S12]  /*01c0*/  ULDC.64 UR6, c[0x0][0x208] ;  /* 0x0000820000067ab9 */ /* 0x000fd80000000a00 */
.L_x_0:
[----:B------:R-:W-:Y:S01]  /*01d0*/  MOV R26, R14 ;  /* 0x0000000e001a7202 */ /* 0x000fe20000000f00 */
[----:B------:R-:W1:Y:S04]  /*01e0*/  LDC.64 R20, c[0x0][0x210] ;  /* 0x00008400ff147b82 */ /* 0x000e680000000a00 */
[----:B------:R2:W3:Y:S01]  /*01f0*/  LDG.E.EL.U16 R10, desc[UR6][R26.64] ;  /* 0x000000061a0a7981 */ /* 0x0004e2000c2e1500 */
[----:B------:R-:W-:Y:S02]  /*0200*/  IADD3 R0, P0, R0, 0x200, RZ ;  /* 0x0000020000007810 */ /* 0x000fe40007f1e0ff */
[----:B------:R-:W-:Y:S01]  /*0210*/  CS2R R16, SRZ ;  /* 0x0000000000107805 */ /* 0x000fe2000001ff00 */
[----:B------:R-:W4:Y:S01]  /*0220*/  LDC.64 R8, c[0x0][0x220] ;  /* 0x00008800ff087b82 */ /* 0x000f220000000a00 */
[----:B------:R-:W-:-:S02]  /*0230*/  LOP3.LUT R23, R3, R0, RZ, 0xfc, !PT ;  /* 0x0000000003177212 */ /* 0x000fc400078efcff */
[----:B------:R-:W-:-:S03]  /*0240*/  CS2R R18, SRZ ;  /* 0x0000000000127805 */ /* 0x000fc6000001ff00 */
[----:B-1----:R-:W-:-:S05]  /*0250*/  IMAD.WIDE R20, R23, 0x2, R20 ;  /* 0x0000000217147825 */ /* 0x002fca00078e0214 */
[----:B------:R3:W5:Y:S01]  /*0260*/  @!P1 LDG.E.EL.64 R16, desc[UR6][R20.64] ;  /* 0x0000000614109981 */ /* 0x000762000c2e1b00 */
[----:B----4-:R-:W-:-:S05]  /*0270*/  IMAD.WIDE R22, R23, 0x2, R8 ;  /* 0x0000000217167825 */ /* 0x010fca00078e0208 */
[----:B------:R-:W4:Y:S01]  /*0280*/  @!P1 LDG.E.EL.64 R18, desc[UR6][R22.64] ;  /* 0x0000000616129981 */ /* 0x000f22000c2e1b00 */
[----:B------:R-:W-:Y:S01]  /*0290*/  IADD3.X R13, RZ, R13, RZ, P0, !PT ;  /* 0x0000000dff0d7210 */ /* 0x000fe200007fe4ff */
[----:B------:R-:W-:Y:S01]  /*02a0*/  BAR.SYNC.DEFER_BLOCKING 0x0 ;  /* 0x0000000000007b1d */ /* 0x000fe20000010000 */
[----:B------:R-:W-:Y:S02]  /*02b0*/  ISETP.GE.U32.AND P0, PT, R0, 0xe00, PT ;  /* 0x00000e000000780c */ /* 0x000fe40003f06070 */
[----:B------:R-:W-:Y:S02]  /*02c0*/  IADD3 R14, P2, R14, 0x400, RZ ;  /* 0x000004000e0e7810 */ /* 0x000fe40007f5e0ff */
[----:B------:R-:W-:Y:S02]  /*02d0*/  ISETP.GE.U32.AND.EX P0, PT, R13, RZ, PT, P0 ;  /* 0x000000ff0d00720c */ /* 0x000fe40003f06100 */
[----:B--2---:R-:W-:Y:S01]  /*02e0*/  IADD3.X R27, RZ, R27, RZ, P2, !PT ;  /* 0x0000001bff1b7210 */ /* 0x004fe200017fe4ff */
[----:B---3--:R-:W-:-:S05]  /*02f0*/  HADD2.F32 R21, -RZ, R10.H0_H0 ;  /* 0x2000000aff157230 */ /* 0x008fca0000004100 */
[----:B------:R-:W-:Y:S01]  /*0300*/  STS [R24], R21 ;  /* 0x0000001518007388 */ /* 0x000fe20000000800 */
[----:B------:R-:W-:Y:S01]  /*0310*/  BAR.SYNC.DEFER_BLOCKING 0x0 ;  /* 0x0000000000007b1d */ /* 0x000fe20000010000 */
[----:B-----5:R-:W-:Y:S02]  /*0320*/  HADD2.F32 R26, -RZ, R16.H1_H1 ;  /* 0x30000010ff1a7230 */ /* 0x020fe40000004100 */
[----:B------:R-:W-:Y:S02]  /*0330*/  HADD2.F32 R28, -RZ, R17.H1_H1 ;  /* 0x30000011ff1c7230 */ /* 0x000fe40000004100 */
[----:B------:R-:W-:Y:S01]  /*0340*/  HADD2.F32 R17, -RZ, R17.H0_H0 ;  /* 0x20000011ff117230 */ /* 0x000fe20000004100 */
[----:B------:R-:W1:Y:S01]  /*0350*/  LDS.128 R8, [R25] ;  /* 0x0000000019087984 */ /* 0x000e620000000c00 */
[----:B----4-:R-:W-:Y:S02]  /*0360*/  HADD2.F32 R22, -RZ, R19.H0_H0 ;  /* 0x20000013ff167230 */ /* 0x010fe40000004100 */
[----:B-1----:R-:W-:Y:S01]  /*0370*/  FMUL R26, R26, R9 ;  /* 0x000000091a1a7220 */ /* 0x002fe20000400000 */
[----:B------:R-:W-:-:S02]  /*0380*/  HADD2.F32 R9, -RZ, R16.H0_H0 ;  /* 0x20000010ff097230 */ /* 0x000fc40000004100 */
[----:B------:R-:W-:Y:S01]  /*0390*/  FMUL R20, R28, R11 ;  /* 0x0000000b1c147220 */ /* 0x000fe20000400000 */
[----:B------:R-:W-:Y:S02]  /*03a0*/  HADD2.F32 R11, -RZ, R18.H1_H1 ;  /* 0x30000012ff0b7230 */ /* 0x000fe40000004100 */
[----:B------:R-:W-:Y:S01]  /*03b0*/  FMUL R10, R17, R10 ;  /* 0x0000000a110a7220 */ /* 0x000fe20000400000 */
[----:B------:R-:W-:Y:S02]  /*03c0*/  HADD2.F32 R16, -RZ, R19.H1_H1 ;  /* 0x30000013ff107230 */ /* 0x000fe40000004100 */
[----:B------:R-:W-:Y:S01]  /*03d0*/  FMUL R8, R9, R8 ;  /* 0x0000000809087220 */ /* 0x000fe20000400000 */
[----:B------:R-:W-:Y:S02]  /*03e0*/  HADD2.F32 R18, -RZ, R18.H0_H0 ;  /* 0x20000012ff127230 */ /* 0x000fe40000004100 */
[----:B------:R-:W-:Y:S01]  /*03f0*/  @!P1 FFMA R15, R22, R10, R15 ;  /* 0x0000000a160f9223 */ /* 0x000fe2000000000f */
[----:B------:R-:W-:Y:S01]  /*0400*/  @!P1 FFMA R6, R11, R26, R6 ;  /* 0x0000001a0b069223 */ /* 0x000fe20000000006 */
[----:B------:R-:W-:Y:S01]  /*0410*/  @!P1 FFMA R7, R16, R20, R7 ;  /* 0x0000001410079223 */ /* 0x000fe20000000007 */
[----:B------:R-:W-:Y:S01]  /*0420*/  @!P1 FFMA R29, R18, R8, R29 ;  /* 0x00000008121d9223 */ /* 0x000fe2000000001d */
[----:B------:R-:W-:Y:S06]  /*0430*/  @!P0 BRA `(.L_x_0) ;  /* 0xfffffffc00648947 */ /* 0x000fec000383ffff */
[----:B------:R-:W-:Y:S01]  /*0440*/  FADD R6, R29, R6 ;  /* 0x000000061d067221 */ /* 0x000fe20000000000 */
[----:B------:R-:W-:Y:S01]  /*0450*/  BAR.SYNC.DEFER_BLOCKING 0x0 ;  /* 0x0000000000007b1d */ /* 0x000fe20000010000 */
[C---:B------:R-:W-:Y:S02]  /*0460*/  LOP3.LUT P0, RZ, R2.reuse, 0x1f, RZ, 0xc0, !PT ;  /* 0x0000001f02ff7812 */ /* 0x040fe4000780c0ff */
[----:B------:R-:W-:Y:S01]  /*0470*/  FADD R6, R15, R6 ;  /* 0x000000060f067221 */ /* 0x000fe20000000000 */
[----:B------:R-:W-:Y:S02]  /*0480*/  SHF.R.U32.HI R15, RZ, 0x7, R2 ;  /* 0x00000007ff0f7819 */ /* 0x000fe40000011602 */
[C---:B------:R-:W-:Y:S01]  /*0490*/  ISETP.GE.AND P2, PT, R2.reuse, 0x10, PT ;  /* 0x000000100200780c */ /* 0x040fe20003f46270 */
[----:B------:R-:W-:Y:S01]  /*04a0*/  FADD R6, R7, R6 ;  /* 0x0000000607067221 */ /* 0x000fe20000000000 */
[----:B------:R-:W-:Y:S02]  /*04b0*/  SGXT.U32 R15, R15, 0x2 ;  /* 0x000000020f0f781a */ /* 0x000fe40000000000 */
[----:B------:R-:W-:-:S02]  /*04c0*/  SHF.L.U32 R17, R2, 0x2, RZ ;  /* 0x0000000202117819 */ /* 0x000fc400000006ff */
[----:B------:R-:W1:Y:S01]  /*04d0*/  SHFL.BFLY PT, R7, R6, 0x10, 0x1f ;  /* 0x0e001f0006077f89 */ /* 0x000e6200000e0000 */
[----:B------:R-:W-:Y:S02]  /*04e0*/  SHF.L.U32 R15, R15, 0x4, RZ ;  /* 0x000000040f0f7819 */ /* 0x000fe400000006ff */
[----:B------:R-:W-:Y:S01]  /*04f0*/  MOV R22, RZ ;  /* 0x000000ff00167202 */ /* 0x000fe20000000f00 */
[----:B-1----:R-:W-:Y:S01]  /*0500*/  FADD R7, R6, R7 ;  /* 0x0000000706077221 */ /* 0x002fe20000000000 */
[----:B------:R-:W-:-:S04]  /*0510*/  SHF.R.U32.HI R6, RZ, 0x3, R2 ;  /* 0x00000003ff067819 */ /* 0x000fc80000011602 */
[----:B------:R-:W1:Y:S01]  /*0520*/  SHFL.BFLY PT, R0, R7, 0x8, 0x1f ;  /* 0x0d001f0007007f89 */ /* 0x000e6200000e0000 */
[----:B------:R-:W-:Y:S01]  /*0530*/  LOP3.LUT R6, R15, 0xc, R6, 0xf8, !PT ;  /* 0x0000000c0f067812 */ /* 0x000fe200078ef806 */
[----:B-1----:R-:W-:-:S05]  /*0540*/  FADD R0, R7, R0 ;  /* 0x0000000007007221 */ /* 0x002fca0000000000 */
[----:B------:R-:W1:Y:S02]  /*0550*/  SHFL.BFLY PT, R9, R0, 0x4, 0x1f ;  /* 0x0c801f0000097f89 */ /* 0x000e6400000e0000 */
[----:B-1----:R-:W-:-:S05]  /*0560*/  FADD R9, R0, R9 ;  /* 0x0000000900097221 */ /* 0x002fca0000000000 */
[----:B------:R-:W1:Y:S02]  /*0570*/  SHFL.BFLY PT, R8, R9, 0x2, 0x1f ;  /* 0x0c401f0009087f89 */ /* 0x000e6400000e0000 */
[----:B-1----:R-:W-:-:S05]  /*0580*/  FADD R8, R9, R8 ;  /* 0x0000000809087221 */ /* 0x002fca0000000000 */
[----:B------:R-:W1:Y:S02]  /*0590*/  SHFL.BFLY PT, R11, R8, 0x1, 0x1f ;  /* 0x0c201f00080b7f89 */ /* 0x000e6400000e0000 */
[----:B-1----:R-:W-:Y:S02]  /*05a0*/  FADD R11, R8, R11 ;  /* 0x0000000b080b7221 */ /* 0x002fe40000000000 */
[----:B------:R-:W1:Y:S03]  /*05b0*/  LDC.64 R8, c[0x0][0x228] ;  /* 0x00008a00ff087b82 */ /* 0x000e660000000a00 */
[----:B------:R-:W-:Y:S05]  /*05c0*/  @!P0 STS [R6+UR5], R11 ;  /* 0x0000000b06008988 */ /* 0x000fea0008000805 */
[----:B------:R-:W-:Y:S01]  /*05d0*/  BAR.SYNC.DEFER_BLOCKING 0x0 ;  /* 0x0000000000007b1d */ /* 0x000fe20000010000 */
[----:B------:R-:W-:-:S04]  /*05e0*/  LOP3.LUT P0, RZ, R2, 0x3, RZ, 0xc0, !PT ;  /* 0x0000000302ff7812 */ /* 0x000fc8000780c0ff */
[----:B------:R-:W-:Y:S01]  /*05f0*/  ISETP.LT.AND P0, PT, R2, 0x10, !P0 ;  /* 0x000000100200780c */ /* 0x000fe20004701270 */
[----:B-1----:R-:W-:Y:S02]  /*0600*/  IMAD.WIDE R8, R12, 0x4, R8 ;  /* 0x000000040c087825 */ /* 0x002fe400078e0208 */
[----:B------:R-:W1:Y:S01]  /*0610*/  LDC.64 R12, c[0x0][0x210] ;  /* 0x00008400ff0c7b82 */ /* 0x000e620000000a00 */
[----:B------:R-:W2:Y:S04]  /*0620*/  @!P2 LDS R10, [R17+UR5] ;  /* 0x00000005110aa984 */ /* 0x000ea80008000800 */
[----:B--2---:R-:W2:Y:S02]  /*0630*/  SHFL.BFLY PT, R7, R10, 0x2, 0x1f ;  /* 0x0c401f000a077f89 */ /* 0x004ea400000e0000 */
[----:B--2---:R-:W-:-:S05]  /*0640*/  FADD R7, R10, R7 ;  /* 0x000000070a077221 */ /* 0x004fca0000000000 */
[----:B------:R-:W2:Y:S02]  /*0650*/  SHFL.BFLY PT, R0, R7, 0x1, 0x1f ;  /* 0x0c201f0007007f89 */ /* 0x000ea400000e0000 */
[----:B--2---:R-:W-:Y:S02]  /*0660*/  FADD R0, R7, R0 ;  /* 0x0000000007007221 */ /* 0x004fe40000000000 */
[----:B------:R-:W1:Y:S03]  /*0670*/  LDC.64 R6, c[0x0][0x220] ;  /* 0x00008800ff067b82 */ /* 0x000e660000000a00 */
[----:B------:R-:W-:Y:S05]  /*0680*/  @P0 STS [R17+UR5], R0 ;  /* 0x0000000011000988 */ /* 0x000fea0008000805 */
[----:B------:R-:W-:Y:S06]  /*0690*/  BAR.SYNC.DEFER_BLOCKING 0x0 ;  /* 0x0000000000007b1d */ /* 0x000fec0000010000 */
[----:B------:R-:W2:Y:S01]  /*06a0*/  @!P1 LDG.E.EL R22, desc[UR6][R8.64] ;  /* 0x0000000608169981 */ /* 0x000ea2000c2e1900 */
[----:B------:R-:W-:-:S02]  /*06b0*/  MOV R10, 0xfffffe00 ;  /* 0xfffffe00000a7802 */ /* 0x000fc40000000f00 */
[----:B------:R-:W-:Y:S01]  /*06c0*/  MOV R23, 0xffffffff ;  /* 0xffffffff00177802 */ /* 0x000fe20000000f00 */
[----:B------:R-:W3:Y:S02]  /*06d0*/  LDS R15, [R15+UR5] ;  /* 0x000000050f0f7984 */ /* 0x000ee40008000800 */
[----:B---3--:R-:W-:Y:S01]  /*06e0*/  FMUL R2, R15, -0.5 ;  /* 0xbf0000000f027820 */ /* 0x008fe20000400000 */
[----:B--2---:R-:W-:-:S04]  /*06f0*/  FMUL R11, R22, R22 ;  /* 0x00000016160b7220 */ /* 0x004fc80000400000 */
[----:B------:R-:W-:-:S04]  /*0700*/  FMUL R11, R11, R22 ;  /* 0x000000160b0b7220 */ /* 0x000fc80000400000 */
[----:B------:R-:W-:-:S04]  /*0710*/  FMUL R2, R2, R11 ;  /* 0x0000000b02027220 */ /* 0x000fc80000400000 */
[----:B-1----:R-:W-:-:S07]  /*0720*/  FMUL R2, R2, 0.000244140625 ;  /* 0x3980000002027820 */ /* 0x002fce0000400000 */
.L_x_1:
[----:B-1----:R1:W2:Y:S01]  /*0730*/  LDG.E.EL.U16 R8, desc[UR6][R4.64] ;  /* 0x0000000604087981 */ /* 0x0022a2000c2e1500 */
[----:B------:R-:W-:Y:S02]  /*0740*/  IADD3 R0, P0, R10, 0x200, RZ ;  /* 0x000002000a007810 */ /* 0x000fe40007f1e0ff */
[----:B------:R-:W-:Y:S02]  /*0750*/  CS2R R14, SRZ ;  /* 0x00000000000e7805 */ /* 0x000fe4000001ff00 */
[----:B------:R-:W-:-:S05]  /*0760*/  LOP3.LUT R21, R3, R0, RZ, 0xfc, !PT ;  /* 0x0000000003157212 */ /* 0x000fca00078efcff */
[----:B------:R-:W-:-:S05]  /*0770*/  IMAD.WIDE R16, R21, 0x2, R12 ;  /* 0x0000000215107825 */ /* 0x000fca00078e020c */
[----:B------:R-:W3:Y:S01]  /*0780*/  @!P1 LDG.E.EF.64 R14, desc[UR6][R16.64] ;  /* 0x00000006100e9981 */ /* 0x000ee2000c0e1b00 */
[----:B------:R-:W-:Y:S01]  /*0790*/  CS2R R18, SRZ ;  /* 0x0000000000127805 */ /* 0x000fe2000001ff00 */
[----:B------:R-:W-:-:S05]  /*07a0*/  IMAD.WIDE R20, R21, 0x2, R6 ;  /* 0x0000000215147825 */ /* 0x000fca00078e0206 */
[----:B------:R-:W4:Y:S01]  /*07b0*/  @!P1 LDG.E.EF.64 R18, desc[UR6][R20.64] ;  /* 0x0000000614129981 */ /* 0x000f22000c0e1b00 */
[----:B------:R-:W-:Y:S01]  /*07c0*/  IADD3.X R23, RZ, R23, RZ, P0, !PT ;  /* 0x00000017ff177210 */ /* 0x000fe200007fe4ff */
[----:B------:R-:W-:Y:S01]  /*07d0*/  BAR.SYNC.DEFER_BLOCKING 0x0 ;  /* 0x0000000000007b1d */ /* 0x000fe20000010000 */
[----:B------:R-:W-:Y:S02]  /*07e0*/  ISETP.GE.U32.AND P0, PT, R0, 0xe00, PT ;  /* 0x00000e000000780c */ /* 0x000fe40003f06070 */
[----:B-1----:R-:W-:Y:S02]  /*07f0*/  IADD3 R4, P2, R4, 0x400, RZ ;  /* 0x0000040004047810 */ /* 0x002fe40007f5e0ff */
[----:B------:R-:W-:Y:S02]  /*0800*/  ISETP.GE.U32.AND.EX P0, PT, R23, RZ, PT, P0 ;  /* 0x000000ff1700720c */ /* 0x000fe40003f06100 */
[----:B------:R-:W-:Y:S01]  /*0810*/  IADD3.X R5, RZ, R5, RZ, P2, !PT ;  /* 0x00000005ff057210 */ /* 0x000fe200017fe4ff */
[----:B--2---:R-:W-:-:S05]  /*0820*/  HADD2.F32 R28, -RZ, R8.H0_H0 ;  /* 0x20000008ff1c7230 */ /* 0x004fca0000004100 */
[----:B------:R-:W-:Y:S01]  /*0830*/  STS [R24], R28 ;  /* 0x0000001c18007388 */ /* 0x000fe20000000800 */
[----:B------:R-:W-:Y:S01]  /*0840*/  BAR.SYNC.DEFER_BLOCKING 0x0 ;  /* 0x0000000000007b1d */ /* 0x000fe20000010000 */
[----:B---3--:R-:W-:Y:S02]  /*0850*/  HADD2.F32 R27, -RZ, R14.H0_H0 ;  /* 0x2000000eff1b7230 */ /* 0x008fe40000004100 */
[----:B------:R-:W-:Y:S02]  /*0860*/  HADD2.F32 R14, -RZ, R14.H1_H1 ;  /* 0x3000000eff0e7230 */ /* 0x000fe40000004100 */
[----:B------:R-:W-:Y:S02]  /*0870*/  HADD2.F32 R26, -RZ, R15.H0_H0 ;  /* 0x2000000fff1a7230 */ /* 0x000fe40000004100 */
[----:B----4-:R-:W-:-:S05]  /*0880*/  HADD2.F32 R21, -RZ, R19.H1_H1 ;  /* 0x30000013ff157230 */ /* 0x010fca0000004100 */
[----:B------:R-:W-:Y:S01]  /*0890*/  FADD R21, R21, R21 ;  /* 0x0000001515157221 */ /* 0x000fe20000000000 */
[----:B------:R-:W1:Y:S02]  /*08a0*/  LDS.128 R8, [R25] ;  /* 0x0000000019087984 */ /* 0x000e640000000c00 */
[----:B-1----:R-:W-:Y:S01]  /*08b0*/  FMUL R29, R14, R9 ;  /* 0x000000090e1d7220 */ /* 0x002fe20000400000 */
[----:B------:R-:W-:Y:S01]  /*08c0*/  FMUL R9, R10, R26 ;  /* 0x0000001a0a097220 */ /* 0x000fe20000400000 */
[----:B------:R-:W-:Y:S02]  /*08d0*/  HADD2.F32 R10, -RZ, R15.H1_H1 ;  /* 0x3000000fff0a7230 */ /* 0x000fe40000004100 */
[----:B------:R-:W-:Y:S01]  /*08e0*/  FMUL R27, R27, R8 ;  /* 0x000000081b1b7220 */ /* 0x000fe20000400000 */
[----:B------:R-:W-:Y:S02]  /*08f0*/  HADD2.F32 R8, -RZ, R18.H1_H1 ;  /* 0x30000012ff087230 */ /* 0x000fe40000004100 */
[----:B------:R-:W-:Y:S01]  /*0900*/  FMUL R14, R9, R22 ;  /* 0x00000016090e7220 */ /* 0x000fe20000400000 */
[----:B------:R-:W-:-:S02]  /*0910*/  HADD2.F32 R18, -RZ, R18.H0_H0 ;  /* 0x20000012ff127230 */ /* 0x000fc40000004100 */
[----:B------:R-:W-:Y:S01]  /*0920*/  FMUL R27, R27, R22 ;  /* 0x000000161b1b7220 */ /* 0x000fe20000400000 */
[----:B------:R-:W-:Y:S02]  /*0930*/  HADD2.F32 R15, -RZ, R19.H0_H0 ;  /* 0x20000013ff0f7230 */ /* 0x000fe40000004100 */
[----:B------:R-:W-:Y:S01]  /*0940*/  FMUL R19, R11, R10 ;  /* 0x0000000a0b137220 */ /* 0x000fe20000400000 */
[----:B------:R-:W-:Y:S01]  /*0950*/  FADD R11, R8, R8 ;  /* 0x00000008080b7221 */ /* 0x000fe20000000000 */
[----:B------:R-:W-:Y:S01]  /*0960*/  FADD R18, R18, R18 ;  /* 0x0000001212127221 */ /* 0x000fe20000000000 */
[-C--:B------:R-:W-:Y:S01]  /*0970*/  FMUL R8, R29, R22.reuse ;  /* 0x000000161d087220 */ /* 0x080fe20000400000 */
[----:B------:R-:W-:Y:S01]  /*0980*/  FADD R15, R15, R15 ;  /* 0x0000000f0f0f7221 */ /* 0x000fe20000000000 */
[----:B------:R-:W-:Y:S01]  /*0990*/  FMUL R10, R19, R22 ;  /* 0x00000016130a7220 */ /* 0x000fe20000400000 */
[C---:B------:R-:W-:Y:S01]  /*09a0*/  FFMA R18, R2.reuse, R18, R27 ;  /* 0x0000001202127223 */ /* 0x040fe2000000001b */
[C---:B------:R-:W-:Y:S01]  /*09b0*/  FFMA R11, R2.reuse, R11, R8 ;  /* 0x0000000b020b7223 */ /* 0x040fe20000000008 */
[C---:B------:R-:W-:Y:S01]  /*09c0*/  FFMA R9, R2.reuse, R15, R14 ;  /* 0x0000000f02097223 */ /* 0x040fe2000000000e */
[----:B------:R-:W-:-:S03]  /*09d0*/  FFMA R10, R2, R21, R10 ;  /* 0x00000015020a7223 */ /* 0x000fc6000000000a */
[----:B------:R-:W-:Y:S02]  /*09e0*/  F2FP.F16.F32.PACK_AB R8, R11, R18 ;  /* 0x000000120b08723e */ /* 0x000fe400000000ff */
[----:B------:R-:W-:Y:S02]  /*09f0*/  F2FP.F16.F32.PACK_AB R9, R10, R9 ;  /* 0x000000090a09723e */ /* 0x000fe400000000ff */
[----:B------:R-:W-:-:S03]  /*0a00*/  MOV R10, R0 ;  /* 0x00000000000a7202 */ /* 0x000fc60000000f00 */
[----:B------:R1:W-:Y:S01]  /*0a10*/  @!P1 STG.E.64 desc[UR6][R16.64], R8 ;  /* 0x0000000810009986 */ /* 0x0003e2000c101b06 */
[----:B------:R-:W-:Y:S05]  /*0a20*/  @!P0 BRA `(.L_x_1) ;  /* 0xfffffffc00408947 */ /* 0x000fea000383ffff */
[----:B------:R-:W-:Y:S05]  /*0a30*/  EXIT ;  /* 0x000000000000794d */ /* 0x000fea0003800000 */
.L_x_2:
[----:B------:R-:W-:-:S00]  /*0a40*/  BRA `(.L_x_2) ;  /* 0xfffffffc00fc7947 */ /* 0x000fc0000383ffff */
[----:B------:R-:W-:-:S00]  /*0a50*/  NOP ;  /* 0x0000000000007918 */ /* 0x000fc00000000000 */
        /* <DEDUP_REMOVED lines=10> */
.L_x_3:


//--------------------- .nv.shared.triton_red_fused__to_copy_add_div_mul_pow_sum_2 --------------------------
	.section	.nv.shared.triton_red_fused__to_copy_add_div_mul_pow_sum_2,"aw",@nobits
	.sectionflags	@""
	.align	16
	.zero		1024


//--------------------- .nv.constant0.triton_red_fused__to_copy_add_div_mul_pow_sum_2 --------------------------
	.section	.nv.constant0.triton_red_fused__to_copy_add_div_mul_pow_sum_2,"a",@progbits
	.sectionflags	@""
	.align	4
.nv.constant0.triton_red_fused__to_copy_add_div_mul_pow_sum_2:
	.zero		576
